//
// Generated by NVIDIA NVVM Compiler
//
// Compiler Build ID: CL-36424714
// Cuda compilation tools, release 13.0, V13.0.88
// Based on NVVM 20.0.0
//

.version 9.0
.target sm_100
.address_size 64

	// .globl	_Z15vectorDifKernelPKiS0_Pij

.visible .entry _Z15vectorDifKernelPKiS0_Pij(
	.param .u64 .ptr .align 1 _Z15vectorDifKernelPKiS0_Pij_param_0,
	.param .u64 .ptr .align 1 _Z15vectorDifKernelPKiS0_Pij_param_1,
	.param .u64 .ptr .align 1 _Z15vectorDifKernelPKiS0_Pij_param_2,
	.param .u32 _Z15vectorDifKernelPKiS0_Pij_param_3
)
{
	.reg .pred 	%p<2>;
	.reg .b32 	%r<9>;
	.reg .b64 	%rd<11>;

	ld.param.u64 	%rd1, [_Z15vectorDifKernelPKiS0_Pij_param_0];
	ld.param.u64 	%rd2, [_Z15vectorDifKernelPKiS0_Pij_param_1];
	ld.param.u64 	%rd3, [_Z15vectorDifKernelPKiS0_Pij_param_2];
	ld.param.u32 	%r2, [_Z15vectorDifKernelPKiS0_Pij_param_3];
	mov.u32 	%r3, %ctaid.x;
	mov.u32 	%r4, %ntid.x;
	mov.u32 	%r5, %tid.x;
	mad.lo.s32 	%r1, %r3, %r4, %r5;
	setp.ge.u32 	%p1, %r1, %r2;
	@%p1 bra 	$L__BB0_2;
	cvta.to.global.u64 	%rd4, %rd1;
	cvta.to.global.u64 	%rd5, %rd2;
	cvta.to.global.u64 	%rd6, %rd3;
	mul.wide.u32 	%rd7, %r1, 4;
	add.s64 	%rd8, %rd4, %rd7;
	ld.global.u32 	%r6, [%rd8];
	add.s64 	%rd9, %rd5, %rd7;
	ld.global.u32 	%r7, [%rd9];
	sub.s32 	%r8, %r6, %r7;
	add.s64 	%rd10, %rd6, %rd7;
	st.global.u32 	[%rd10], %r8;
$L__BB0_2:
	ret;

}
	// .globl	_Z22matrixVectorMultKernelPKiS0_Pijj
.visible .entry _Z22matrixVectorMultKernelPKiS0_Pijj(
	.param .u64 .ptr .align 1 _Z22matrixVectorMultKernelPKiS0_Pijj_param_0,
	.param .u64 .ptr .align 1 _Z22matrixVectorMultKernelPKiS0_Pijj_param_1,
	.param .u64 .ptr .align 1 _Z22matrixVectorMultKernelPKiS0_Pijj_param_2,
	.param .u32 _Z22matrixVectorMultKernelPKiS0_Pijj_param_3,
	.param .u32 _Z22matrixVectorMultKernelPKiS0_Pijj_param_4
)
{
	.reg .pred 	%p<11>;
	.reg .b32 	%r<170>;
	.reg .b64 	%rd<78>;

	ld.param.u64 	%rd7, [_Z22matrixVectorMultKernelPKiS0_Pijj_param_0];
	ld.param.u64 	%rd8, [_Z22matrixVectorMultKernelPKiS0_Pijj_param_1];
	ld.param.u64 	%rd6, [_Z22matrixVectorMultKernelPKiS0_Pijj_param_2];
	ld.param.u32 	%r34, [_Z22matrixVectorMultKernelPKiS0_Pijj_param_3];
	ld.param.u32 	%r33, [_Z22matrixVectorMultKernelPKiS0_Pijj_param_4];
	cvta.to.global.u64 	%rd1, %rd8;
	cvta.to.global.u64 	%rd2, %rd7;
	mov.u32 	%r35, %ctaid.x;
	mov.u32 	%r36, %ntid.x;
	mov.u32 	%r37, %tid.x;
	mad.lo.s32 	%r1, %r35, %r36, %r37;
	setp.ge.u32 	%p1, %r1, %r34;
	@%p1 bra 	$L__BB1_15;
	setp.eq.s32 	%p2, %r33, 0;
	mov.b32 	%r169, 0;
	@%p2 bra 	$L__BB1_14;
	mul.lo.s32 	%r2, %r33, %r1;
	and.b32  	%r3, %r33, 15;
	setp.lt.u32 	%p3, %r33, 16;
	mov.b32 	%r161, 0;
	mov.u32 	%r169, %r161;
	@%p3 bra 	$L__BB1_5;
	and.b32  	%r161, %r33, -16;
	mov.b32 	%r155, 0;
	mov.u32 	%r169, %r155;
$L__BB1_4:
	.pragma "nounroll";
	add.s32 	%r42, %r155, %r2;
	mul.wide.u32 	%rd9, %r42, 4;
	add.s64 	%rd10, %rd2, %rd9;
	ld.global.u32 	%r43, [%rd10];
	mul.wide.u32 	%rd11, %r155, 4;
	add.s64 	%rd12, %rd1, %rd11;
	ld.global.u32 	%r44, [%rd12];
	mad.lo.s32 	%r45, %r44, %r43, %r169;
	add.s32 	%r46, %r42, 1;
	mul.wide.u32 	%rd13, %r46, 4;
	add.s64 	%rd14, %rd2, %rd13;
	ld.global.u32 	%r47, [%rd14];
	ld.global.u32 	%r48, [%rd12+4];
	mad.lo.s32 	%r49, %r48, %r47, %r45;
	add.s32 	%r50, %r42, 2;
	mul.wide.u32 	%rd15, %r50, 4;
	add.s64 	%rd16, %rd2, %rd15;
	ld.global.u32 	%r51, [%rd16];
	ld.global.u32 	%r52, [%rd12+8];
	mad.lo.s32 	%r53, %r52, %r51, %r49;
	add.s32 	%r54, %r42, 3;
	mul.wide.u32 	%rd17, %r54, 4;
	add.s64 	%rd18, %rd2, %rd17;
	ld.global.u32 	%r55, [%rd18];
	ld.global.u32 	%r56, [%rd12+12];
	mad.lo.s32 	%r57, %r56, %r55, %r53;
	add.s32 	%r58, %r42, 4;
	mul.wide.u32 	%rd19, %r58, 4;
	add.s64 	%rd20, %rd2, %rd19;
	ld.global.u32 	%r59, [%rd20];
	ld.global.u32 	%r60, [%rd12+16];
	mad.lo.s32 	%r61, %r60, %r59, %r57;
	add.s32 	%r62, %r42, 5;
	mul.wide.u32 	%rd21, %r62, 4;
	add.s64 	%rd22, %rd2, %rd21;
	ld.global.u32 	%r63, [%rd22];
	ld.global.u32 	%r64, [%rd12+20];
	mad.lo.s32 	%r65, %r64, %r63, %r61;
	add.s32 	%r66, %r42, 6;
	mul.wide.u32 	%rd23, %r66, 4;
	add.s64 	%rd24, %rd2, %rd23;
	ld.global.u32 	%r67, [%rd24];
	ld.global.u32 	%r68, [%rd12+24];
	mad.lo.s32 	%r69, %r68, %r67, %r65;
	add.s32 	%r70, %r42, 7;
	mul.wide.u32 	%rd25, %r70, 4;
	add.s64 	%rd26, %rd2, %rd25;
	ld.global.u32 	%r71, [%rd26];
	ld.global.u32 	%r72, [%rd12+28];
	mad.lo.s32 	%r73, %r72, %r71, %r69;
	add.s32 	%r74, %r42, 8;
	mul.wide.u32 	%rd27, %r74, 4;
	add.s64 	%rd28, %rd2, %rd27;
	ld.global.u32 	%r75, [%rd28];
	ld.global.u32 	%r76, [%rd12+32];
	mad.lo.s32 	%r77, %r76, %r75, %r73;
	add.s32 	%r78, %r42, 9;
	mul.wide.u32 	%rd29, %r78, 4;
	add.s64 	%rd30, %rd2, %rd29;
	ld.global.u32 	%r79, [%rd30];
	ld.global.u32 	%r80, [%rd12+36];
	mad.lo.s32 	%r81, %r80, %r79, %r77;
	add.s32 	%r82, %r42, 10;
	mul.wide.u32 	%rd31, %r82, 4;
	add.s64 	%rd32, %rd2, %rd31;
	ld.global.u32 	%r83, [%rd32];
	ld.global.u32 	%r84, [%rd12+40];
	mad.lo.s32 	%r85, %r84, %r83, %r81;
	add.s32 	%r86, %r42, 11;
	mul.wide.u32 	%rd33, %r86, 4;
	add.s64 	%rd34, %rd2, %rd33;
	ld.global.u32 	%r87, [%rd34];
	ld.global.u32 	%r88, [%rd12+44];
	mad.lo.s32 	%r89, %r88, %r87, %r85;
	add.s32 	%r90, %r42, 12;
	mul.wide.u32 	%rd35, %r90, 4;
	add.s64 	%rd36, %rd2, %rd35;
	ld.global.u32 	%r91, [%rd36];
	ld.global.u32 	%r92, [%rd12+48];
	mad.lo.s32 	%r93, %r92, %r91, %r89;
	add.s32 	%r94, %r42, 13;
	mul.wide.u32 	%rd37, %r94, 4;
	add.s64 	%rd38, %rd2, %rd37;
	ld.global.u32 	%r95, [%rd38];
	ld.global.u32 	%r96, [%rd12+52];
	mad.lo.s32 	%r97, %r96, %r95, %r93;
	add.s32 	%r98, %r42, 14;
	mul.wide.u32 	%rd39, %r98, 4;
	add.s64 	%rd40, %rd2, %rd39;
	ld.global.u32 	%r99, [%rd40];
	ld.global.u32 	%r100, [%rd12+56];
	mad.lo.s32 	%r101, %r100, %r99, %r97;
	add.s32 	%r102, %r42, 15;
	mul.wide.u32 	%rd41, %r102, 4;
	add.s64 	%rd42, %rd2, %rd41;
	ld.global.u32 	%r103, [%rd42];
	ld.global.u32 	%r104, [%rd12+60];
	mad.lo.s32 	%r169, %r104, %r103, %r101;
	add.s32 	%r155, %r155, 16;
	setp.ne.s32 	%p4, %r155, %r161;
	@%p4 bra 	$L__BB1_4;
$L__BB1_5:
	setp.eq.s32 	%p5, %r3, 0;
	@%p5 bra 	$L__BB1_14;
	and.b32  	%r12, %r33, 7;
	setp.lt.u32 	%p6, %r3, 8;
	@%p6 bra 	$L__BB1_8;
	add.s32 	%r106, %r161, %r2;
	mul.wide.u32 	%rd43, %r106, 4;
	add.s64 	%rd44, %rd2, %rd43;
	ld.global.u32 	%r107, [%rd44];
	mul.wide.u32 	%rd45, %r161, 4;
	add.s64 	%rd46, %rd1, %rd45;
	ld.global.u32 	%r108, [%rd46];
	mad.lo.s32 	%r109, %r108, %r107, %r169;
	add.s32 	%r110, %r106, 1;
	mul.wide.u32 	%rd47, %r110, 4;
	add.s64 	%rd48, %rd2, %rd47;
	ld.global.u32 	%r111, [%rd48];
	ld.global.u32 	%r112, [%rd46+4];
	mad.lo.s32 	%r113, %r112, %r111, %r109;
	add.s32 	%r114, %r106, 2;
	mul.wide.u32 	%rd49, %r114, 4;
	add.s64 	%rd50, %rd2, %rd49;
	ld.global.u32 	%r115, [%rd50];
	ld.global.u32 	%r116, [%rd46+8];
	mad.lo.s32 	%r117, %r116, %r115, %r113;
	add.s32 	%r118, %r106, 3;
	mul.wide.u32 	%rd51, %r118, 4;
	add.s64 	%rd52, %rd2, %rd51;
	ld.global.u32 	%r119, [%rd52];
	ld.global.u32 	%r120, [%rd46+12];
	mad.lo.s32 	%r121, %r120, %r119, %r117;
	add.s32 	%r122, %r106, 4;
	mul.wide.u32 	%rd53, %r122, 4;
	add.s64 	%rd54, %rd2, %rd53;
	ld.global.u32 	%r123, [%rd54];
	ld.global.u32 	%r124, [%rd46+16];
	mad.lo.s32 	%r125, %r124, %r123, %r121;
	add.s32 	%r126, %r106, 5;
	mul.wide.u32 	%rd55, %r126, 4;
	add.s64 	%rd56, %rd2, %rd55;
	ld.global.u32 	%r127, [%rd56];
	ld.global.u32 	%r128, [%rd46+20];
	mad.lo.s32 	%r129, %r128, %r127, %r125;
	add.s32 	%r130, %r106, 6;
	mul.wide.u32 	%rd57, %r130, 4;
	add.s64 	%rd58, %rd2, %rd57;
	ld.global.u32 	%r131, [%rd58];
	ld.global.u32 	%r132, [%rd46+24];
	mad.lo.s32 	%r133, %r132, %r131, %r129;
	add.s32 	%r134, %r106, 7;
	mul.wide.u32 	%rd59, %r134, 4;
	add.s64 	%rd60, %rd2, %rd59;
	ld.global.u32 	%r135, [%rd60];
	ld.global.u32 	%r136, [%rd46+28];
	mad.lo.s32 	%r169, %r136, %r135, %r133;
	add.s32 	%r161, %r161, 8;
$L__BB1_8:
	setp.eq.s32 	%p7, %r12, 0;
	@%p7 bra 	$L__BB1_14;
	and.b32  	%r18, %r33, 3;
	setp.lt.u32 	%p8, %r12, 4;
	@%p8 bra 	$L__BB1_11;
	add.s32 	%r138, %r161, %r2;
	mul.wide.u32 	%rd61, %r138, 4;
	add.s64 	%rd62, %rd2, %rd61;
	ld.global.u32 	%r139, [%rd62];
	mul.wide.u32 	%rd63, %r161, 4;
	add.s64 	%rd64, %rd1, %rd63;
	ld.global.u32 	%r140, [%rd64];
	mad.lo.s32 	%r141, %r140, %r139, %r169;
	add.s32 	%r142, %r138, 1;
	mul.wide.u32 	%rd65, %r142, 4;
	add.s64 	%rd66, %rd2, %rd65;
	ld.global.u32 	%r143, [%rd66];
	ld.global.u32 	%r144, [%rd64+4];
	mad.lo.s32 	%r145, %r144, %r143, %r141;
	add.s32 	%r146, %r138, 2;
	mul.wide.u32 	%rd67, %r146, 4;
	add.s64 	%rd68, %rd2, %rd67;
	ld.global.u32 	%r147, [%rd68];
	ld.global.u32 	%r148, [%rd64+8];
	mad.lo.s32 	%r149, %r148, %r147, %r145;
	add.s32 	%r150, %r138, 3;
	mul.wide.u32 	%rd69, %r150, 4;
	add.s64 	%rd70, %rd2, %rd69;
	ld.global.u32 	%r151, [%rd70];
	ld.global.u32 	%r152, [%rd64+12];
	mad.lo.s32 	%r169, %r152, %r151, %r149;
	add.s32 	%r161, %r161, 4;
$L__BB1_11:
	setp.eq.s32 	%p9, %r18, 0;
	@%p9 bra 	$L__BB1_14;
	mul.wide.u32 	%rd71, %r161, 4;
	add.s64 	%rd77, %rd1, %rd71;
	add.s32 	%r167, %r161, %r2;
	neg.s32 	%r166, %r18;
$L__BB1_13:
	.pragma "nounroll";
	mul.wide.u32 	%rd72, %r167, 4;
	add.s64 	%rd73, %rd2, %rd72;
	ld.global.u32 	%r153, [%rd73];
	ld.global.u32 	%r154, [%rd77];
	mad.lo.s32 	%r169, %r154, %r153, %r169;
	add.s64 	%rd77, %rd77, 4;
	add.s32 	%r167, %r167, 1;
	add.s32 	%r166, %r166, 1;
	setp.ne.s32 	%p10, %r166, 0;
	@%p10 bra 	$L__BB1_13;
$L__BB1_14:
	cvta.to.global.u64 	%rd74, %rd6;
	mul.wide.u32 	%rd75, %r1, 4;
	add.s64 	%rd76, %rd74, %rd75;
	st.global.u32 	[%rd76], %r169;
$L__BB1_15:
	ret;

}


// ===== COMPILED SASS (sm_100) =====

	.target	sm_100

	.elftype	@"ET_EXEC"


//--------------------- .note.nv.tkinfo           --------------------------
	.section	.note.nv.tkinfo,"",@"SHT_NOTE"
	.sectionflags	@"SHF_NOTE_NV_TKINFO"
	.tkinfo
        /*0018*/ 	.word	0x00000002
        /*0030*/ 	.string	""
        /*0030*/ 	.string	"ptxas"
        /*0030*/ 	.string	"Cuda compilation tools, release 13.0, V13.0.88"
        /*0030*/ 	.string	"Build cuda_13.0.r13.0/compiler.36424714_0"
        /*0030*/ 	.string	"-arch sm_100 -m 64 "



//--------------------- .note.nv.cuinfo           --------------------------
	.section	.note.nv.cuinfo,"",@"SHT_NOTE"
	.sectionflags	@"SHF_NOTE_NV_CUINFO"
        /*0018*/ 	.short	0x0002
        /*001a*/ 	.short	0x0064
        /*001c*/ 	.short	0x0082
	.zero		2


//--------------------- .nv.info                  --------------------------
	.section	.nv.info,"",@"SHT_CUDA_INFO"
	.align	4


	//----- nvinfo : EIATTR_REGCOUNT
	.align		4
        /*0000*/ 	.byte	0x04, 0x2f
        /*0002*/ 	.short	(.L_1 - .L_0)
	.align		4
.L_0:
        /*0004*/ 	.word	index@(_Z15vectorDifKernelPKiS0_Pij)
        /*0008*/ 	.word	0x0000000c


	//----- nvinfo : EIATTR_FRAME_SIZE
	.align		4
.L_1:
        /*000c*/ 	.byte	0x04, 0x11
        /*000e*/ 	.short	(.L_3 - .L_2)
	.align		4
.L_2:
        /*0010*/ 	.word	index@(_Z15vectorDifKernelPKiS0_Pij)
        /*0014*/ 	.word	0x00000000


	//----- nvinfo : EIATTR_REGCOUNT
	.align		4
.L_3:
        /*0018*/ 	.byte	0x04, 0x2f
        /*001a*/ 	.short	(.L_5 - .L_4)
	.align		4
.L_4:
        /*001c*/ 	.word	index@(_Z22matrixVectorMultKernelPKiS0_Pijj)
        /*0020*/ 	.word	0x00000020


	//----- nvinfo : EIATTR_FRAME_SIZE
	.align		4
.L_5:
        /*0024*/ 	.byte	0x04, 0x11
        /*0026*/ 	.short	(.L_7 - .L_6)
	.align		4
.L_6:
        /*0028*/ 	.word	index@(_Z22matrixVectorMultKernelPKiS0_Pijj)
        /*002c*/ 	.word	0x00000000


	//----- nvinfo : EIATTR_MIN_STACK_SIZE
	.align		4
.L_7:
        /*0030*/ 	.byte	0x04, 0x12
        /*0032*/ 	.short	(.L_9 - .L_8)
	.align		4
.L_8:
        /*0034*/ 	.word	index@(_Z22matrixVectorMultKernelPKiS0_Pijj)
        /*0038*/ 	.word	0x00000000


	//----- nvinfo : EIATTR_MIN_STACK_SIZE
	.align		4
.L_9:
        /*003c*/ 	.byte	0x04, 0x12
        /*003e*/ 	.short	(.L_11 - .L_10)
	.align		4
.L_10:
        /*0040*/ 	.word	index@(_Z15vectorDifKernelPKiS0_Pij)
        /*0044*/ 	.word	0x00000000
.L_11:


//--------------------- .nv.compat                --------------------------
	.section	.nv.compat,"",@"SHT_CUDA_COMPAT_INFO"
	.align	4
        /*0000*/ 	.byte	0x02, 0x09, 0x00, 0x00, 0x02, 0x02, 0x01, 0x00, 0x02, 0x05, 0x05, 0x00, 0x03, 0x07, 0x01, 0x01
        /*0010*/ 	.byte	0x02, 0x03, 0x00, 0x00, 0x02, 0x06, 0x01, 0x00, 0x04, 0x0b, 0x08, 0x00, 0x09, 0x00, 0x00, 0x00
        /*0020*/ 	.byte	0x00, 0x00, 0x00, 0x00


//--------------------- .nv.info._Z22matrixVectorMultKernelPKiS0_Pijj --------------------------
	.section	.nv.info._Z22matrixVectorMultKernelPKiS0_Pijj,"",@"SHT_CUDA_INFO"
	.sectionflags	@""
	.align	4


	//----- nvinfo : EIATTR_CUDA_API_VERSION
	.align		4
        /*0000*/ 	.byte	0x04, 0x37
        /*0002*/ 	.short	(.L_13 - .L_12)
.L_12:
        /*0004*/ 	.word	0x00000082


	//----- nvinfo : EIATTR_KPARAM_INFO
	.align		4
.L_13:
        /*0008*/ 	.byte	0x04, 0x17
        /*000a*/ 	.short	(.L_15 - .L_14)
.L_14:
        /*000c*/ 	.word	0x00000000
        /*0010*/ 	.short	0x0004
        /*0012*/ 	.short	0x001c
        /*0014*/ 	.byte	0x00, 0xf0, 0x11, 0x00


	//----- nvinfo : EIATTR_KPARAM_INFO
	.align		4
.L_15:
        /*0018*/ 	.byte	0x04, 0x17
        /*001a*/ 	.short	(.L_17 - .L_16)
.L_16:
        /*001c*/ 	.word	0x00000000
        /*0020*/ 	.short	0x0003
        /*0022*/ 	.short	0x0018
        /*0024*/ 	.byte	0x00, 0xf0, 0x11, 0x00


	//----- nvinfo : EIATTR_KPARAM_INFO
	.align		4
.L_17:
        /*0028*/ 	.byte	0x04, 0x17
        /*002a*/ 	.short	(.L_19 - .L_18)
.L_18:
        /*002c*/ 	.word	0x00000000
        /*0030*/ 	.short	0x0002
        /*0032*/ 	.short	0x0010
        /*0034*/ 	.byte	0x00, 0xf5, 0x21, 0x00


	//----- nvinfo : EIATTR_KPARAM_INFO
	.align		4
.L_19:
        /*0038*/ 	.byte	0x04, 0x17
        /*003a*/ 	.short	(.L_21 - .L_20)
.L_20:
        /*003c*/ 	.word	0x00000000
        /*0040*/ 	.short	0x0001
        /*0042*/ 	.short	0x0008
        /*0044*/ 	.byte	0x00, 0xf5, 0x21, 0x00


	//----- nvinfo : EIATTR_KPARAM_INFO
	.align		4
.L_21:
        /*0048*/ 	.byte	0x04, 0x17
        /*004a*/ 	.short	(.L_23 - .L_22)
.L_22:
        /*004c*/ 	.word	0x00000000
        /*0050*/ 	.short	0x0000
        /*0052*/ 	.short	0x0000
        /*0054*/ 	.byte	0x00, 0xf5, 0x21, 0x00


	//----- nvinfo : EIATTR_SPARSE_MMA_MASK
	.align		4
.L_23:
        /*0058*/ 	.byte	0x03, 0x50
        /*005a*/ 	.short	0x0000


	//----- nvinfo : EIATTR_MAXREG_COUNT
	.align		4
        /*005c*/ 	.byte	0x03, 0x1b
        /*005e*/ 	.short	0x00ff


	//----- nvinfo : EIATTR_MERCURY_ISA_VERSION
	.align		4
        /*0060*/ 	.byte	0x03, 0x5f
        /*0062*/ 	.short	0x0101


	//----- nvinfo : EIATTR_VRC_CTA_INIT_COUNT
	.align		4
        /*0064*/ 	.byte	0x02, 0x4a
	.zero		1
	.zero		1


	//----- nvinfo : EIATTR_EXIT_INSTR_OFFSETS
	.align		4
        /*0068*/ 	.byte	0x04, 0x1c
        /*006a*/ 	.short	(.L_25 - .L_24)


	//   ....[0]....
.L_24:
        /*006c*/ 	.word	0x00000070


	//   ....[1]....
        /*0070*/ 	.word	0x00000d20


	//----- nvinfo : EIATTR_CBANK_PARAM_SIZE
	.align		4
.L_25:
        /*0074*/ 	.byte	0x03, 0x19
        /*0076*/ 	.short	0x0020


	//----- nvinfo : EIATTR_PARAM_CBANK
	.align		4
        /*0078*/ 	.byte	0x04, 0x0a
        /*007a*/ 	.short	(.L_27 - .L_26)
	.align		4
.L_26:
        /*007c*/ 	.word	index@(.nv.constant0._Z22matrixVectorMultKernelPKiS0_Pijj)
        /*0080*/ 	.short	0x0380
        /*0082*/ 	.short	0x0020


	//----- nvinfo : EIATTR_SW_WAR
	.align		4
.L_27:
        /*0084*/ 	.byte	0x04, 0x36
        /*0086*/ 	.short	(.L_29 - .L_28)
.L_28:
        /*0088*/ 	.word	0x00000008
.L_29:


//--------------------- .nv.info._Z15vectorDifKernelPKiS0_Pij --------------------------
	.section	.nv.info._Z15vectorDifKernelPKiS0_Pij,"",@"SHT_CUDA_INFO"
	.sectionflags	@""
	.align	4


	//----- nvinfo : EIATTR_CUDA_API_VERSION
	.align		4
        /*0000*/ 	.byte	0x04, 0x37
        /*0002*/ 	.short	(.L_31 - .L_30)
.L_30:
        /*0004*/ 	.word	0x00000082


	//----- nvinfo : EIATTR_KPARAM_INFO
	.align		4
.L_31:
        /*0008*/ 	.byte	0x04, 0x17
        /*000a*/ 	.short	(.L_33 - .L_32)
.L_32:
        /*000c*/ 	.word	0x00000000
        /*0010*/ 	.short	0x0003
        /*0012*/ 	.short	0x0018
        /*0014*/ 	.byte	0x00, 0xf0, 0x11, 0x00


	//----- nvinfo : EIATTR_KPARAM_INFO
	.align		4
.L_33:
        /*0018*/ 	.byte	0x04, 0x17
        /*001a*/ 	.short	(.L_35 - .L_34)
.L_34:
        /*001c*/ 	.word	0x00000000
        /*0020*/ 	.short	0x0002
        /*0022*/ 	.short	0x0010
        /*0024*/ 	.byte	0x00, 0xf5, 0x21, 0x00


	//----- nvinfo : EIATTR_KPARAM_INFO
	.align		4
.L_35:
        /*0028*/ 	.byte	0x04, 0x17
        /*002a*/ 	.short	(.L_37 - .L_36)
.L_36:
        /*002c*/ 	.word	0x00000000
        /*0030*/ 	.short	0x0001
        /*0032*/ 	.short	0x0008
        /*0034*/ 	.byte	0x00, 0xf5, 0x21, 0x00


	//----- nvinfo : EIATTR_KPARAM_INFO
	.align		4
.L_37:
        /*0038*/ 	.byte	0x04, 0x17
        /*003a*/ 	.short	(.L_39 - .L_38)
.L_38:
        /*003c*/ 	.word	0x00000000
        /*0040*/ 	.short	0x0000
        /*0042*/ 	.short	0x0000
        /*0044*/ 	.byte	0x00, 0xf5, 0x21, 0x00


	//----- nvinfo : EIATTR_SPARSE_MMA_MASK
	.align		4
.L_39:
        /*0048*/ 	.byte	0x03, 0x50
        /*004a*/ 	.short	0x0000


	//----- nvinfo : EIATTR_MAXREG_COUNT
	.align		4
        /*004c*/ 	.byte	0x03, 0x1b
        /*004e*/ 	.short	0x00ff


	//----- nvinfo : EIATTR_MERCURY_ISA_VERSION
	.align		4
        /*0050*/ 	.byte	0x03, 0x5f
        /*0052*/ 	.short	0x0101


	//----- nvinfo : EIATTR_VRC_CTA_INIT_COUNT
	.align		4
        /*0054*/ 	.byte	0x02, 0x4a
	.zero		1
	.zero		1


	//----- nvinfo : EIATTR_EXIT_INSTR_OFFSETS
	.align		4
        /*0058*/ 	.byte	0x04, 0x1c
        /*005a*/ 	.short	(.L_41 - .L_40)


	//   ....[0]....
.L_40:
        /*005c*/ 	.word	0x00000070


	//   ....[1]....
        /*0060*/ 	.word	0x00000130


	//----- nvinfo : EIATTR_CBANK_PARAM_SIZE
	.align		4
.L_41:
        /*0064*/ 	.byte	0x03, 0x19
        /*0066*/ 	.short	0x001c


	//----- nvinfo : EIATTR_PARAM_CBANK
	.align		4
        /*0068*/ 	.byte	0x04, 0x0a
        /*006a*/ 	.short	(.L_43 - .L_42)
	.align		4
.L_42:
        /*006c*/ 	.word	index@(.nv.constant0._Z15vectorDifKernelPKiS0_Pij)
        /*0070*/ 	.short	0x0380
        /*0072*/ 	.short	0x001c


	//----- nvinfo : EIATTR_SW_WAR
	.align		4
.L_43:
        /*0074*/ 	.byte	0x04, 0x36
        /*0076*/ 	.short	(.L_45 - .L_44)
.L_44:
        /*0078*/ 	.word	0x00000008
.L_45:


//--------------------- .nv.callgraph             --------------------------
	.section	.nv.callgraph,"",@"SHT_CUDA_CALLGRAPH"
	.align	4
	.sectionentsize	8
	.align		4
        /*0000*/ 	.word	0x00000000
	.align		4
        /*0004*/ 	.word	0xffffffff
	.align		4
        /*0008*/ 	.word	0x00000000
	.align		4
        /*000c*/ 	.word	0xfffffffe
	.align		4
        /*0010*/ 	.word	0x00000000
	.align		4
        /*0014*/ 	.word	0xfffffffd
	.align		4
        /*0018*/ 	.word	0x00000000
	.align		4
        /*001c*/ 	.word	0xfffffffc


//--------------------- .text._Z22matrixVectorMultKernelPKiS0_Pijj --------------------------
	.section	.text._Z22matrixVectorMultKernelPKiS0_Pijj,"ax",@progbits
	.align	128
        .global         _Z22matrixVectorMultKernelPKiS0_Pijj
        .type           _Z22matrixVectorMultKernelPKiS0_Pijj,@function
        .size           _Z22matrixVectorMultKernelPKiS0_Pijj,(.L_x_8 - _Z22matrixVectorMultKernelPKiS0_Pijj)
        .other          _Z22matrixVectorMultKernelPKiS0_Pijj,@"STO_CUDA_ENTRY STV_DEFAULT"
_Z22matrixVectorMultKernelPKiS0_Pijj:
.text._Z22matrixVectorMultKernelPKiS0_Pijj:
[----:B------:R-:W-:Y:S01]  /*0000*/  LDC R1, c[0x0][0x37c] ;  /* 0x0000df00ff017b82 */ /* 0x000fe20000000800 */
[----:B------:R-:W0:Y:S07]  /*0010*/  S2R R3, SR_TID.X ;  /* 0x0000000000037919 */ /* 0x000e2e0000002100 */
[----:B------:R-:W0:Y:S01]  /*0020*/  S2UR UR4, SR_CTAID.X ;  /* 0x00000000000479c3 */ /* 0x000e220000002500 */
[----:B------:R-:W1:Y:S07]  /*0030*/  LDCU UR5, c[0x0][0x398] ;  /* 0x00007300ff0577ac */ /* 0x000e6e0008000800 */
[----:B------:R-:W0:Y:S02]  /*0040*/  LDC R14, c[0x0][0x360] ;  /* 0x0000d800ff0e7b82 */ /* 0x000e240000000800 */
[----:B0-----:R-:W-:-:S05]  /*0050*/  IMAD R14, R14, UR4, R3 ;  /* 0x000000040e0e7c24 */ /* 0x001fca000f8e0203 */
[----:B-1----:R-:W-:-:S13]  /*0060*/  ISETP.GE.U32.AND P0, PT, R14, UR5, PT ;  /* 0x000000050e007c0c */ /* 0x002fda000bf06070 */
[----:B------:R-:W-:Y:S05]  /*0070*/  @P0 EXIT ;  /* 0x000000000000094d */ /* 0x000fea0003800000 */
[----:B------:R-:W0:Y:S01]  /*0080*/  LDCU UR8, c[0x0][0x39c] ;  /* 0x00007380ff0877ac */ /* 0x000e220008000800 */
[----:B------:R-:W-:Y:S01]  /*0090*/  HFMA2 R0, -RZ, RZ, 0, 0 ;  /* 0x00000000ff007431 */ /* 0x000fe200000001ff */
[----:B------:R-:W1:Y:S01]  /*00a0*/  LDCU.64 UR6, c[0x0][0x358] ;  /* 0x00006b00ff0677ac */ /* 0x000e620008000a00 */
[----:B0-----:R-:W-:-:S09]  /*00b0*/  UISETP.NE.AND UP0, UPT, UR8, URZ, UPT ;  /* 0x000000ff0800728c */ /* 0x001fd2000bf05270 */
[----:B-1----:R-:W-:Y:S05]  /*00c0*/  BRA.U !UP0, `(.L_x_0) ;  /* 0x0000000d08087547 */ /* 0x002fea000b800000 */
[----:B------:R-:W-:Y:S01]  /*00d0*/  UISETP.GE.U32.AND UP0, UPT, UR8, 0x10, UPT ;  /* 0x000000100800788c */ /* 0x000fe2000bf06070 */
[----:B------:R-:W-:Y:S01]  /*00e0*/  MOV R17, RZ ;  /* 0x000000ff00117202 */ /* 0x000fe20000000f00 */
[----:B------:R-:W-:Y:S01]  /*00f0*/  ULOP3.LUT UR4, UR8, 0xf, URZ, 0xc0, !UPT ;  /* 0x0000000f08047892 */ /* 0x000fe2000f8ec0ff */
[----:B------:R-:W-:-:S03]  /*0100*/  MOV R0, RZ ;  /* 0x000000ff00007202 */ /* 0x000fc60000000f00 */
[----:B------:R-:W-:-:S03]  /*0110*/  UISETP.NE.AND UP1, UPT, UR4, URZ, UPT ;  /* 0x000000ff0400728c */ /* 0x000fc6000bf25270 */
[----:B------:R-:W-:Y:S08]  /*0120*/  BRA.U !UP0, `(.L_x_1) ;  /* 0x0000000508687547 */ /* 0x000ff0000b800000 */
[----:B------:R-:W-:Y:S01]  /*0130*/  ULOP3.LUT UR5, UR8, 0xfffffff0, URZ, 0xc0, !UPT ;  /* 0xfffffff008057892 */ /* 0x000fe2000f8ec0ff */
[----:B------:R-:W-:Y:S01]  /*0140*/  HFMA2 R0, -RZ, RZ, 0, 0 ;  /* 0x00000000ff007431 */ /* 0x000fe200000001ff */
[----:B------:R-:W-:-:S04]  /*0150*/  MOV R15, RZ ;  /* 0x000000ff000f7202 */ /* 0x000fc80000000f00 */
[----:B------:R-:W-:-:S07]  /*0160*/  MOV R17, UR5 ;  /* 0x0000000500117c02 */ /* 0x000fce0008000f00 */
.L_x_2:
[----:B------:R-:W0:Y:S01]  /*0170*/  LDC.64 R6, c[0x0][0x380] ;  /* 0x0000e000ff067b82 */ /* 0x000e220000000a00 */
[----:B------:R-:W-:-:S05]  /*0180*/  IMAD R21, R14, UR8, R15 ;  /* 0x000000080e157c24 */ /* 0x000fca000f8e020f */
[C---:B------:R-:W-:Y:S02]  /*0190*/  IADD3 R13, PT, PT, R21.reuse, 0x1, RZ ;  /* 0x00000001150d7810 */ /* 0x040fe40007ffe0ff */
[----:B------:R-:W1:Y:S01]  /*01a0*/  LDC.64 R4, c[0x0][0x388] ;  /* 0x0000e200ff047b82 */ /* 0x000e620000000a00 */
[C---:B------:R-:W-:Y:S02]  /*01b0*/  IADD3 R11, PT, PT, R21.reuse, 0x2, RZ ;  /* 0x00000002150b7810 */ /* 0x040fe40007ffe0ff */
[C---:B------:R-:W-:Y:S01]  /*01c0*/  IADD3 R9, PT, PT, R21.reuse, 0x3, RZ ;  /* 0x0000000315097810 */ /* 0x040fe20007ffe0ff */
[----:B0-----:R-:W-:-:S04]  /*01d0*/  IMAD.WIDE.U32 R28, R21, 0x4, R6 ;  /* 0x00000004151c7825 */ /* 0x001fc800078e0006 */
[----:B------:R-:W-:Y:S02]  /*01e0*/  IMAD.WIDE.U32 R12, R13, 0x4, R6 ;  /* 0x000000040d0c7825 */ /* 0x000fe400078e0006 */
[----:B------:R-:W2:Y:S02]  /*01f0*/  LDG.E R28, desc[UR6][R28.64] ;  /* 0x000000061c1c7981 */ /* 0x000ea4000c1e1900 */
[----:B-1----:R-:W-:Y:S02]  /*0200*/  IMAD.WIDE.U32 R4, R15, 0x4, R4 ;  /* 0x000000040f047825 */ /* 0x002fe400078e0004 */
[----:B------:R-:W3:Y:S04]  /*0210*/  LDG.E R2, desc[UR6][R12.64] ;  /* 0x000000060c027981 */ /* 0x000ee8000c1e1900 */
[----:B------:R-:W2:Y:S01]  /*0220*/  LDG.E R3, desc[UR6][R4.64] ;  /* 0x0000000604037981 */ /* 0x000ea2000c1e1900 */
[----:B------:R-:W-:Y:S01]  /*0230*/  IMAD.WIDE.U32 R10, R11, 0x4, R6 ;  /* 0x000000040b0a7825 */ /* 0x000fe200078e0006 */
[----:B------:R-:W-:-:S02]  /*0240*/  IADD3 R23, PT, PT, R21, 0x4, RZ ;  /* 0x0000000415177810 */ /* 0x000fc40007ffe0ff */
[----:B------:R-:W3:Y:S01]  /*0250*/  LDG.E R26, desc[UR6][R4.64+0x4] ;  /* 0x00000406041a7981 */ /* 0x000ee2000c1e1900 */
[--C-:B------:R-:W-:Y:S01]  /*0260*/  IMAD.WIDE.U32 R8, R9, 0x4, R6.reuse ;  /* 0x0000000409087825 */ /* 0x100fe200078e0006 */
[----:B------:R-:W-:Y:S02]  /*0270*/  IADD3 R25, PT, PT, R21, 0x5, RZ ;  /* 0x0000000515197810 */ /* 0x000fe40007ffe0ff */
[----:B------:R0:W4:Y:S04]  /*0280*/  LDG.E R19, desc[UR6][R10.64] ;  /* 0x000000060a137981 */ /* 0x000128000c1e1900 */
[----:B------:R-:W4:Y:S04]  /*0290*/  LDG.E R16, desc[UR6][R4.64+0x8] ;  /* 0x0000080604107981 */ /* 0x000f28000c1e1900 */
[----:B------:R-:W5:Y:S01]  /*02a0*/  LDG.E R18, desc[UR6][R4.64+0xc] ;  /* 0x00000c0604127981 */ /* 0x000f62000c1e1900 */
[----:B0-----:R-:W-:-:S03]  /*02b0*/  IMAD.WIDE.U32 R10, R23, 0x4, R6 ;  /* 0x00000004170a7825 */ /* 0x001fc600078e0006 */
[----:B------:R0:W5:Y:S01]  /*02c0*/  LDG.E R23, desc[UR6][R8.64] ;  /* 0x0000000608177981 */ /* 0x000162000c1e1900 */
[----:B------:R-:W-:-:S03]  /*02d0*/  IADD3 R13, PT, PT, R21, 0x6, RZ ;  /* 0x00000006150d7810 */ /* 0x000fc60007ffe0ff */
[----:B------:R-:W5:Y:S04]  /*02e0*/  LDG.E R20, desc[UR6][R4.64+0x10] ;  /* 0x0000100604147981 */ /* 0x000f68000c1e1900 */
[----:B------:R-:W5:Y:S01]  /*02f0*/  LDG.E R27, desc[UR6][R4.64+0x14] ;  /* 0x00001406041b7981 */ /* 0x000f62000c1e1900 */
[----:B0-----:R-:W-:-:S03]  /*0300*/  IMAD.WIDE.U32 R8, R25, 0x4, R6 ;  /* 0x0000000419087825 */ /* 0x001fc600078e0006 */
[----:B------:R-:W5:Y:S01]  /*0310*/  LDG.E R25, desc[UR6][R10.64] ;  /* 0x000000060a197981 */ /* 0x000f62000c1e1900 */
[----:B------:R-:W-:-:S03]  /*0320*/  IMAD.WIDE.U32 R12, R13, 0x4, R6 ;  /* 0x000000040d0c7825 */ /* 0x000fc600078e0006 */
[----:B------:R-:W5:Y:S04]  /*0330*/  LDG.E R22, desc[UR6][R8.64] ;  /* 0x0000000608167981 */ /* 0x000f68000c1e1900 */
[----:B------:R0:W5:Y:S04]  /*0340*/  LDG.E R24, desc[UR6][R12.64] ;  /* 0x000000060c187981 */ /* 0x000168000c1e1900 */
[----:B------:R-:W5:Y:S01]  /*0350*/  LDG.E R29, desc[UR6][R4.64+0x18] ;  /* 0x00001806041d7981 */ /* 0x000f62000c1e1900 */
[----:B0-----:R-:W-:-:S05]  /*0360*/  IADD3 R13, PT, PT, R21, 0xa, RZ ;  /* 0x0000000a150d7810 */ /* 0x001fca0007ffe0ff */
[----:B------:R-:W-:-:S04]  /*0370*/  IMAD.WIDE.U32 R12, R13, 0x4, R6 ;  /* 0x000000040d0c7825 */ /* 0x000fc800078e0006 */
[----:B--2---:R-:W-:Y:S01]  /*0380*/  IMAD R3, R28, R3, R0 ;  /* 0x000000031c037224 */ /* 0x004fe200078e0200 */
[C---:B------:R-:W-:Y:S02]  /*0390*/  IADD3 R0, PT, PT, R21.reuse, 0x7, RZ ;  /* 0x0000000715007810 */ /* 0x040fe40007ffe0ff */
[----:B------:R-:W-:Y:S01]  /*03a0*/  IADD3 R28, PT, PT, R21, 0x8, RZ ;  /* 0x00000008151c7810 */ /* 0x000fe20007ffe0ff */
[----:B---3--:R-:W-:Y:S02]  /*03b0*/  IMAD R26, R2, R26, R3 ;  /* 0x0000001a021a7224 */ /* 0x008fe400078e0203 */
[----:B------:R-:W-:-:S04]  /*03c0*/  IMAD.WIDE.U32 R2, R0, 0x4, R6 ;  /* 0x0000000400027825 */ /* 0x000fc800078e0006 */
[----:B------:R-:W-:Y:S01]  /*03d0*/  IMAD.WIDE.U32 R10, R28, 0x4, R6 ;  /* 0x000000041c0a7825 */ /* 0x000fe200078e0006 */
[----:B------:R-:W-:Y:S01]  /*03e0*/  IADD3 R28, PT, PT, R21, 0x9, RZ ;  /* 0x00000009151c7810 */ /* 0x000fe20007ffe0ff */
[----:B------:R0:W2:Y:S02]  /*03f0*/  LDG.E R0, desc[UR6][R2.64] ;  /* 0x0000000602007981 */ /* 0x0000a4000c1e1900 */
[----:B----4-:R-:W-:Y:S02]  /*0400*/  IMAD R26, R19, R16, R26 ;  /* 0x00000010131a7224 */ /* 0x010fe400078e021a */
[----:B------:R-:W2:Y:S01]  /*0410*/  LDG.E R19, desc[UR6][R4.64+0x1c] ;  /* 0x00001c0604137981 */ /* 0x000ea2000c1e1900 */
[----:B------:R-:W-:-:S03]  /*0420*/  IMAD.WIDE.U32 R8, R28, 0x4, R6 ;  /* 0x000000041c087825 */ /* 0x000fc600078e0006 */
[----:B------:R-:W3:Y:S01]  /*0430*/  LDG.E R10, desc[UR6][R10.64] ;  /* 0x000000060a0a7981 */ /* 0x000ee2000c1e1900 */
[----:B-----5:R-:W-:Y:S01]  /*0440*/  IMAD R18, R23, R18, R26 ;  /* 0x0000001217127224 */ /* 0x020fe200078e021a */
[C---:B------:R-:W-:Y:S02]  /*0450*/  IADD3 R28, PT, PT, R21.reuse, 0xb, RZ ;  /* 0x0000000b151c7810 */ /* 0x040fe40007ffe0ff */
[----:B------:R-:W3:Y:S01]  /*0460*/  LDG.E R23, desc[UR6][R4.64+0x20] ;  /* 0x0000200604177981 */ /* 0x000ee2000c1e1900 */
[----:B------:R-:W-:-:S03]  /*0470*/  IADD3 R26, PT, PT, R21, 0xc, RZ ;  /* 0x0000000c151a7810 */ /* 0x000fc60007ffe0ff */
[----:B------:R1:W4:Y:S01]  /*0480*/  LDG.E R16, desc[UR6][R8.64] ;  /* 0x0000000608107981 */ /* 0x000322000c1e1900 */
[----:B------:R-:W-:-:S03]  /*0490*/  IMAD R20, R25, R20, R18 ;  /* 0x0000001419147224 */ /* 0x000fc600078e0212 */
[----:B------:R5:W4:Y:S01]  /*04a0*/  LDG.E R11, desc[UR6][R12.64] ;  /* 0x000000060c0b7981 */ /* 0x000b22000c1e1900 */
[----:B0-----:R-:W-:-:S03]  /*04b0*/  IMAD.WIDE.U32 R2, R28, 0x4, R6 ;  /* 0x000000041c027825 */ /* 0x001fc600078e0006 */
[----:B------:R-:W4:Y:S01]  /*04c0*/  LDG.E R25, desc[UR6][R4.64+0x24] ;  /* 0x0000240604197981 */ /* 0x000f22000c1e1900 */
[----:B------:R-:W-:Y:S01]  /*04d0*/  IMAD R22, R22, R27, R20 ;  /* 0x0000001b16167224 */ /* 0x000fe200078e0214 */
[----:B------:R-:W-:Y:S02]  /*04e0*/  IADD3 R28, PT, PT, R21, 0xd, RZ ;  /* 0x0000000d151c7810 */ /* 0x000fe40007ffe0ff */
[----:B------:R-:W4:Y:S01]  /*04f0*/  LDG.E R20, desc[UR6][R4.64+0x28] ;  /* 0x0000280604147981 */ /* 0x000f22000c1e1900 */
[----:B-1----:R-:W-:-:S03]  /*0500*/  IMAD.WIDE.U32 R8, R26, 0x4, R6 ;  /* 0x000000041a087825 */ /* 0x002fc600078e0006 */
[----:B------:R0:W4:Y:S01]  /*0510*/  LDG.E R18, desc[UR6][R2.64] ;  /* 0x0000000602127981 */ /* 0x000122000c1e1900 */
[----:B------:R-:W-:Y:S01]  /*0520*/  IMAD R24, R24, R29, R22 ;  /* 0x0000001d18187224 */ /* 0x000fe200078e0216 */
[C---:B------:R-:W-:Y:S02]  /*0530*/  IADD3 R22, PT, PT, R21.reuse, 0xe, RZ ;  /* 0x0000000e15167810 */ /* 0x040fe40007ffe0ff */
[----:B------:R-:W4:Y:S01]  /*0540*/  LDG.E R27, desc[UR6][R4.64+0x2c] ;  /* 0x00002c06041b7981 */ /* 0x000f22000c1e1900 */
[--C-:B-----5:R-:W-:Y:S01]  /*0550*/  IMAD.WIDE.U32 R12, R28, 0x4, R6.reuse ;  /* 0x000000041c0c7825 */ /* 0x120fe200078e0006 */
[----:B------:R-:W-:Y:S02]  /*0560*/  IADD3 R26, PT, PT, R21, 0xf, RZ ;  /* 0x0000000f151a7810 */ /* 0x000fe40007ffe0ff */
[----:B------:R-:W5:Y:S01]  /*0570*/  LDG.E R8, desc[UR6][R8.64] ;  /* 0x0000000608087981 */ /* 0x000f62000c1e1900 */
[----:B0-----:R-:W-:-:S03]  /*0580*/  IMAD.WIDE.U32 R2, R22, 0x4, R6 ;  /* 0x0000000416027825 */ /* 0x001fc600078e0006 */
[----:B------:R-:W5:Y:S01]  /*0590*/  LDG.E R29, desc[UR6][R4.64+0x30] ;  /* 0x00003006041d7981 */ /* 0x000f62000c1e1900 */
[----:B------:R-:W-:-:S03]  /*05a0*/  IMAD.WIDE.U32 R6, R26, 0x4, R6 ;  /* 0x000000041a067825 */ /* 0x000fc600078e0006 */
[----:B------:R-:W5:Y:S04]  /*05b0*/  LDG.E R12, desc[UR6][R12.64] ;  /* 0x000000060c0c7981 */ /* 0x000f68000c1e1900 */
[----:B------:R-:W5:Y:S04]  /*05c0*/  LDG.E R21, desc[UR6][R4.64+0x34] ;  /* 0x0000340604157981 */ /* 0x000f68000c1e1900 */
[----:B------:R-:W5:Y:S04]  /*05d0*/  LDG.E R2, desc[UR6][R2.64] ;  /* 0x0000000602027981 */ /* 0x000f68000c1e1900 */
[----:B------:R-:W5:Y:S04]  /*05e0*/  LDG.E R22, desc[UR6][R4.64+0x38] ;  /* 0x0000380604167981 */ /* 0x000f68000c1e1900 */
[----:B------:R-:W5:Y:S04]  /*05f0*/  LDG.E R6, desc[UR6][R6.64] ;  /* 0x0000000606067981 */ /* 0x000f68000c1e1900 */
[----:B------:R-:W5:Y:S01]  /*0600*/  LDG.E R26, desc[UR6][R4.64+0x3c] ;  /* 0x00003c06041a7981 */ /* 0x000f62000c1e1900 */
[----:B------:R-:W-:-:S04]  /*0610*/  IADD3 R15, PT, PT, R15, 0x10, RZ ;  /* 0x000000100f0f7810 */ /* 0x000fc80007ffe0ff */
[----:B------:R-:W-:Y:S01]  /*0620*/  ISETP.NE.AND P0, PT, R15, R17, PT ;  /* 0x000000110f00720c */ /* 0x000fe20003f05270 */
[----:B--2---:R-:W-:-:S04]  /*0630*/  IMAD R0, R0, R19, R24 ;  /* 0x0000001300007224 */ /* 0x004fc800078e0218 */
[----:B---3--:R-:W-:-:S04]  /*0640*/  IMAD R0, R10, R23, R0 ;  /* 0x000000170a007224 */ /* 0x008fc800078e0200 */
[----:B----4-:R-:W-:-:S04]  /*0650*/  IMAD R0, R16, R25, R0 ;  /* 0x0000001910007224 */ /* 0x010fc800078e0200 */
[----:B------:R-:W-:-:S04]  /*0660*/  IMAD R0, R11, R20, R0 ;  /* 0x000000140b007224 */ /* 0x000fc800078e0200 */
[----:B------:R-:W-:-:S04]  /*0670*/  IMAD R0, R18, R27, R0 ;  /* 0x0000001b12007224 */ /* 0x000fc800078e0200 */
[----:B-----5:R-:W-:-:S04]  /*0680*/  IMAD R0, R8, R29, R0 ;  /* 0x0000001d08007224 */ /* 0x020fc800078e0200 */
[----:B------:R-:W-:-:S04]  /*0690*/  IMAD R21, R12, R21, R0 ;  /* 0x000000150c157224 */ /* 0x000fc800078e0200 */
[----:B------:R-:W-:-:S04]  /*06a0*/  IMAD R21, R2, R22, R21 ;  /* 0x0000001602157224 */ /* 0x000fc800078e0215 */
[----:B------:R-:W-:Y:S01]  /*06b0*/  IMAD R0, R6, R26, R21 ;  /* 0x0000001a06007224 */ /* 0x000fe200078e0215 */
[----:B------:R-:W-:Y:S06]  /*06c0*/  @P0 BRA `(.L_x_2) ;  /* 0xfffffff800a80947 */ /* 0x000fec000383ffff */
.L_x_1:
[----:B------:R-:W-:Y:S05]  /*06d0*/  BRA.U !UP1, `(.L_x_0) ;  /* 0x0000000509847547 */ /* 0x000fea000b800000 */
[----:B------:R-:W-:Y:S02]  /*06e0*/  UISETP.GE.U32.AND UP0, UPT, UR4, 0x8, UPT ;  /* 0x000000080400788c */ /* 0x000fe4000bf06070 */
[----:B------:R-:W-:-:S04]  /*06f0*/  ULOP3.LUT UR5, UR8, 0x7, URZ, 0xc0, !UPT ;  /* 0x0000000708057892 */ /* 0x000fc8000f8ec0ff */
[----:B------:R-:W-:-:S03]  /*0700*/  UISETP.NE.AND UP1, UPT, UR5, URZ, UPT ;  /* 0x000000ff0500728c */ /* 0x000fc6000bf25270 */
[----:B------:R-:W-:Y:S08]  /*0710*/  BRA.U !UP0, `(.L_x_3) ;  /* 0x0000000108b07547 */ /* 0x000ff0000b800000 */
[----:B------:R-:W0:Y:S01]  /*0720*/  LDC.64 R4, c[0x0][0x380] ;  /* 0x0000e000ff047b82 */ /* 0x000e220000000a00 */
[----:B------:R-:W-:-:S05]  /*0730*/  IMAD R11, R14, UR8, R17 ;  /* 0x000000080e0b7c24 */ /* 0x000fca000f8e0211 */
[C---:B------:R-:W-:Y:S02]  /*0740*/  IADD3 R9, PT, PT, R11.reuse, 0x1, RZ ;  /* 0x000000010b097810 */ /* 0x040fe40007ffe0ff */
[----:B------:R-:W1:Y:S01]  /*0750*/  LDC.64 R2, c[0x0][0x388] ;  /* 0x0000e200ff027b82 */ /* 0x000e620000000a00 */
[C---:B------:R-:W-:Y:S02]  /*0760*/  IADD3 R27, PT, PT, R11.reuse, 0x2, RZ ;  /* 0x000000020b1b7810 */ /* 0x040fe40007ffe0ff */
[C---:B------:R-:W-:Y:S02]  /*0770*/  IADD3 R19, PT, PT, R11.reuse, 0x3, RZ ;  /* 0x000000030b137810 */ /* 0x040fe40007ffe0ff */
[C---:B------:R-:W-:Y:S01]  /*0780*/  IADD3 R23, PT, PT, R11.reuse, 0x4, RZ ;  /* 0x000000040b177810 */ /* 0x040fe20007ffe0ff */
[----:B0-----:R-:W-:-:S04]  /*0790*/  IMAD.WIDE.U32 R6, R11, 0x4, R4 ;  /* 0x000000040b067825 */ /* 0x001fc800078e0004 */
[----:B------:R-:W-:Y:S01]  /*07a0*/  IMAD.WIDE.U32 R8, R9, 0x4, R4 ;  /* 0x0000000409087825 */ /* 0x000fe200078e0004 */
[----:B------:R0:W2:Y:S03]  /*07b0*/  LDG.E R12, desc[UR6][R6.64] ;  /* 0x00000006060c7981 */ /* 0x0000a6000c1e1900 */
[----:B-1----:R-:W-:Y:S01]  /*07c0*/  IMAD.WIDE.U32 R2, R17, 0x4, R2 ;  /* 0x0000000411027825 */ /* 0x002fe200078e0002 */
[----:B------:R1:W3:Y:S04]  /*07d0*/  LDG.E R15, desc[UR6][R8.64] ;  /* 0x00000006080f7981 */ /* 0x0002e8000c1e1900 */
[----:B------:R-:W2:Y:S01]  /*07e0*/  LDG.E R13, desc[UR6][R2.64] ;  /* 0x00000006020d7981 */ /* 0x000ea2000c1e1900 */
[----:B------:R-:W-:-:S03]  /*07f0*/  IMAD.WIDE.U32 R26, R27, 0x4, R4 ;  /* 0x000000041b1a7825 */ /* 0x000fc600078e0004 */
[----:B------:R-:W3:Y:S01]  /*0800*/  LDG.E R16, desc[UR6][R2.64+0x4] ;  /* 0x0000040602107981 */ /* 0x000ee2000c1e1900 */
[--C-:B------:R-:W-:Y:S01]  /*0810*/  IMAD.WIDE.U32 R18, R19, 0x4, R4.reuse ;  /* 0x0000000413127825 */ /* 0x100fe200078e0004 */
[----:B------:R-:W-:Y:S02]  /*0820*/  IADD3 R25, PT, PT, R11, 0x5, RZ ;  /* 0x000000050b197810 */ /* 0x000fe40007ffe0ff */
[----:B------:R-:W4:Y:S01]  /*0830*/  LDG.E R20, desc[UR6][R26.64] ;  /* 0x000000061a147981 */ /* 0x000f22000c1e1900 */
[----:B0-----:R-:W-:-:S03]  /*0840*/  IMAD.WIDE.U32 R6, R23, 0x4, R4 ;  /* 0x0000000417067825 */ /* 0x001fc600078e0004 */
[----:B------:R-:W4:Y:S01]  /*0850*/  LDG.E R21, desc[UR6][R2.64+0x8] ;  /* 0x0000080602157981 */ /* 0x000f22000c1e1900 */
[----:B------:R-:W-:Y:S01]  /*0860*/  IADD3 R29, PT, PT, R11, 0x6, RZ ;  /* 0x000000060b1d7810 */ /* 0x000fe20007ffe0ff */
[--C-:B-1----:R-:W-:Y:S02]  /*0870*/  IMAD.WIDE.U32 R8, R25, 0x4, R4.reuse ;  /* 0x0000000419087825 */ /* 0x102fe400078e0004 */
[----:B------:R-:W5:Y:S04]  /*0880*/  LDG.E R18, desc[UR6][R18.64] ;  /* 0x0000000612127981 */ /* 0x000f68000c1e1900 */
[----:B------:R-:W5:Y:S01]  /*0890*/  LDG.E R23, desc[UR6][R2.64+0xc] ;  /* 0x00000c0602177981 */ /* 0x000f62000c1e1900 */
[----:B------:R-:W-:Y:S01]  /*08a0*/  IADD3 R22, PT, PT, R11, 0x7, RZ ;  /* 0x000000070b167810 */ /* 0x000fe20007ffe0ff */
[----:B------:R-:W-:-:S02]  /*08b0*/  IMAD.WIDE.U32 R10, R29, 0x4, R4 ;  /* 0x000000041d0a7825 */ /* 0x000fc400078e0004 */
[----:B------:R-:W5:Y:S04]  /*08c0*/  LDG.E R6, desc[UR6][R6.64] ;  /* 0x0000000606067981 */ /* 0x000f68000c1e1900 */
        /* <DEDUP_REMOVED lines=8> */
[----:B------:R-:W-:Y:S01]  /*0950*/  IADD3 R17, PT, PT, R17, 0x8, RZ ;  /* 0x0000000811117810 */ /* 0x000fe20007ffe0ff */
[----:B--2---:R-:W-:-:S04]  /*0960*/  IMAD R12, R12, R13, R0 ;  /* 0x0000000d0c0c7224 */ /* 0x004fc800078e0200 */
[----:B---3--:R-:W-:-:S04]  /*0970*/  IMAD R12, R15, R16, R12 ;  /* 0x000000100f0c7224 */ /* 0x008fc800078e020c */
[----:B----4-:R-:W-:-:S04]  /*0980*/  IMAD R12, R20, R21, R12 ;  /* 0x00000015140c7224 */ /* 0x010fc800078e020c */
[----:B-----5:R-:W-:-:S04]  /*0990*/  IMAD R12, R18, R23, R12 ;  /* 0x00000017120c7224 */ /* 0x020fc800078e020c */
[----:B------:R-:W-:-:S04]  /*09a0*/  IMAD R6, R6, R25, R12 ;  /* 0x0000001906067224 */ /* 0x000fc800078e020c */
[----:B------:R-:W-:-:S04]  /*09b0*/  IMAD R6, R8, R27, R6 ;  /* 0x0000001b08067224 */ /* 0x000fc800078e0206 */
[----:B------:R-:W-:-:S04]  /*09c0*/  IMAD R6, R11, R19, R6 ;  /* 0x000000130b067224 */ /* 0x000fc800078e0206 */
[----:B------:R-:W-:-:S07]  /*09d0*/  IMAD R0, R5, R22, R6 ;  /* 0x0000001605007224 */ /* 0x000fce00078e0206 */
.L_x_3:
        /* <DEDUP_REMOVED lines=15> */
[----:B------:R-:W3:Y:S02]  /*0ad0*/  LDG.E R8, desc[UR6][R8.64] ;  /* 0x0000000608087981 */ /* 0x000ee4000c1e1900 */
[--C-:B------:R-:W-:Y:S02]  /*0ae0*/  IMAD.WIDE.U32 R10, R13, 0x4, R4.reuse ;  /* 0x000000040d0a7825 */ /* 0x100fe400078e0004 */
[----:B------:R-:W2:Y:S02]  /*0af0*/  LDG.E R12, desc[UR6][R2.64] ;  /* 0x00000006020c7981 */ /* 0x000ea4000c1e1900 */
[----:B------:R-:W-:-:S02]  /*0b00*/  IMAD.WIDE.U32 R4, R15, 0x4, R4 ;  /* 0x000000040f047825 */ /* 0x000fc400078e0004 */
[----:B------:R-:W3:Y:S04]  /*0b10*/  LDG.E R13, desc[UR6][R2.64+0x4] ;  /* 0x00000406020d7981 */ /* 0x000ee8000c1e1900 */
[----:B------:R-:W4:Y:S04]  /*0b20*/  LDG.E R10, desc[UR6][R10.64] ;  /* 0x000000060a0a7981 */ /* 0x000f28000c1e1900 */
[----:B------:R-:W4:Y:S04]  /*0b30*/  LDG.E R15, desc[UR6][R2.64+0x8] ;  /* 0x00000806020f7981 */ /* 0x000f28000c1e1900 */
[----:B------:R-:W5:Y:S04]  /*0b40*/  LDG.E R4, desc[UR6][R4.64] ;  /* 0x0000000604047981 */ /* 0x000f68000c1e1900 */
[----:B------:R-:W5:Y:S01]  /*0b50*/  LDG.E R16, desc[UR6][R2.64+0xc] ;  /* 0x00000c0602107981 */ /* 0x000f62000c1e1900 */
[----:B------:R-:W-:Y:S01]  /*0b60*/  IADD3 R17, PT, PT, R17, 0x4, RZ ;  /* 0x0000000411117810 */ /* 0x000fe20007ffe0ff */
[----:B--2---:R-:W-:-:S04]  /*0b70*/  IMAD R7, R7, R12, R0 ;  /* 0x0000000c07077224 */ /* 0x004fc800078e0200 */
[----:B---3--:R-:W-:-:S04]  /*0b80*/  IMAD R7, R8, R13, R7 ;  /* 0x0000000d08077224 */ /* 0x008fc800078e0207 */
[----:B----4-:R-:W-:-:S04]  /*0b90*/  IMAD R7, R10, R15, R7 ;  /* 0x0000000f0a077224 */ /* 0x010fc800078e0207 */
[----:B-----5:R-:W-:-:S07]  /*0ba0*/  IMAD R0, R4, R16, R7 ;  /* 0x0000001004007224 */ /* 0x020fce00078e0207 */
.L_x_4:
[----:B------:R-:W-:Y:S05]  /*0bb0*/  BRA.U !UP1, `(.L_x_0) ;  /* 0x00000001094c7547 */ /* 0x000fea000b800000 */
[----:B------:R-:W0:Y:S01]  /*0bc0*/  LDC.64 R2, c[0x0][0x388] ;  /* 0x0000e200ff027b82 */ /* 0x000e220000000a00 */
[----:B------:R-:W-:-:S07]  /*0bd0*/  UIADD3 UR4, UPT, UPT, -UR4, URZ, URZ ;  /* 0x000000ff04047290 */ /* 0x000fce000fffe1ff */
[----:B------:R-:W1:Y:S01]  /*0be0*/  LDC.64 R6, c[0x0][0x380] ;  /* 0x0000e000ff067b82 */ /* 0x000e620000000a00 */
[----:B0-----:R-:W-:-:S04]  /*0bf0*/  IMAD.WIDE.U32 R2, R17, 0x4, R2 ;  /* 0x0000000411027825 */ /* 0x001fc800078e0002 */
[----:B------:R-:W-:Y:S01]  /*0c00*/  IMAD R17, R14, UR8, R17 ;  /* 0x000000080e117c24 */ /* 0x000fe2000f8e0211 */
[----:B------:R-:W-:Y:S02]  /*0c10*/  MOV R8, R2 ;  /* 0x0000000200087202 */ /* 0x000fe40000000f00 */
[----:B------:R-:W-:-:S07]  /*0c20*/  MOV R9, R3 ;  /* 0x0000000300097202 */ /* 0x000fce0000000f00 */
.L_x_5:
[----:B-1----:R-:W-:Y:S01]  /*0c30*/  IMAD.WIDE.U32 R2, R17, 0x4, R6 ;  /* 0x0000000411027825 */ /* 0x002fe200078e0006 */
[----:B------:R-:W-:Y:S02]  /*0c40*/  MOV R4, R8 ;  /* 0x0000000800047202 */ /* 0x000fe40000000f00 */
[----:B------:R-:W-:-:S03]  /*0c50*/  MOV R5, R9 ;  /* 0x0000000900057202 */ /* 0x000fc60000000f00 */
[----:B------:R-:W2:Y:S04]  /*0c60*/  LDG.E R3, desc[UR6][R2.64] ;  /* 0x0000000602037981 */ /* 0x000ea8000c1e1900 */
[----:B------:R-:W2:Y:S01]  /*0c70*/  LDG.E R4, desc[UR6][R4.64] ;  /* 0x0000000604047981 */ /* 0x000ea2000c1e1900 */
[----:B------:R-:W-:Y:S01]  /*0c80*/  UIADD3 UR4, UPT, UPT, UR4, 0x1, URZ ;  /* 0x0000000104047890 */ /* 0x000fe2000fffe0ff */
[----:B------:R-:W-:Y:S02]  /*0c90*/  IADD3 R8, P0, PT, R8, 0x4, RZ ;  /* 0x0000000408087810 */ /* 0x000fe40007f1e0ff */
[----:B------:R-:W-:Y:S01]  /*0ca0*/  IADD3 R17, PT, PT, R17, 0x1, RZ ;  /* 0x0000000111117810 */ /* 0x000fe20007ffe0ff */
[----:B------:R-:W-:Y:S01]  /*0cb0*/  UISETP.NE.AND UP0, UPT, UR4, URZ, UPT ;  /* 0x000000ff0400728c */ /* 0x000fe2000bf05270 */
[----:B------:R-:W-:Y:S01]  /*0cc0*/  IADD3.X R9, PT, PT, RZ, R9, RZ, P0, !PT ;  /* 0x00000009ff097210 */ /* 0x000fe200007fe4ff */
[----:B--2---:R-:W-:-:S07]  /*0cd0*/  IMAD R0, R3, R4, R0 ;  /* 0x0000000403007224 */ /* 0x004fce00078e0200 */
[----:B------:R-:W-:Y:S05]  /*0ce0*/  BRA.U UP0, `(.L_x_5) ;  /* 0xfffffffd00d07547 */ /* 0x000fea000b83ffff */
.L_x_0:
[----:B------:R-:W0:Y:S02]  /*0cf0*/  LDC.64 R2, c[0x0][0x390] ;  /* 0x0000e400ff027b82 */ /* 0x000e240000000a00 */
[----:B0-----:R-:W-:-:S05]  /*0d00*/  IMAD.WIDE.U32 R14, R14, 0x4, R2 ;  /* 0x000000040e0e7825 */ /* 0x001fca00078e0002 */
[----:B------:R-:W-:Y:S01]  /*0d10*/  STG.E desc[UR6][R14.64], R0 ;  /* 0x000000000e007986 */ /* 0x000fe2000c101906 */
[----:B------:R-:W-:Y:S05]  /*0d20*/  EXIT ;  /* 0x000000000000794d */ /* 0x000fea0003800000 */
.L_x_6:
[----:B------:R-:W-:-:S00]  /*0d30*/  BRA `(.L_x_6) ;  /* 0xfffffffc00fc7947 */ /* 0x000fc0000383ffff */
[----:B------:R-:W-:-:S00]  /*0d40*/  NOP ;  /* 0x0000000000007918 */ /* 0x000fc00000000000 */
        /* <DEDUP_REMOVED lines=11> */
.L_x_8:


//--------------------- .text._Z15vectorDifKernelPKiS0_Pij --------------------------
	.section	.text._Z15vectorDifKernelPKiS0_Pij,"ax",@progbits
	.align	128
        .global         _Z15vectorDifKernelPKiS0_Pij
        .type           _Z15vectorDifKernelPKiS0_Pij,@function
        .size           _Z15vectorDifKernelPKiS0_Pij,(.L_x_9 - _Z15vectorDifKernelPKiS0_Pij)
        .other          _Z15vectorDifKernelPKiS0_Pij,@"STO_CUDA_ENTRY STV_DEFAULT"
_Z15vectorDifKernelPKiS0_Pij:
.text._Z15vectorDifKernelPKiS0_Pij:
        /* <DEDUP_REMOVED lines=8> */
[----:B------:R-:W0:Y:S01]  /*0080*/  LDC.64 R2, c[0x0][0x380] ;  /* 0x0000e000ff027b82 */ /* 0x000e220000000a00 */
[----:B------:R-:W1:Y:S07]  /*0090*/  LDCU.64 UR4, c[0x0][0x358] ;  /* 0x00006b00ff0477ac */ /* 0x000e6e0008000a00 */
[----:B------:R-:W2:Y:S08]  /*00a0*/  LDC.64 R4, c[0x0][0x388] ;  /* 0x0000e200ff047b82 */ /* 0x000eb00000000a00 */
[----:B------:R-:W3:Y:S01]  /*00b0*/  LDC.64 R6, c[0x0][0x390] ;  /* 0x0000e400ff067b82 */ /* 0x000ee20000000a00 */
[----:B0-----:R-:W-:-:S06]  /*00c0*/  IMAD.WIDE.U32 R2, R9, 0x4, R2 ;  /* 0x0000000409027825 */ /* 0x001fcc00078e0002 */
[----:B-1----:R-:W4:Y:S01]  /*00d0*/  LDG.E R2, desc[UR4][R2.64] ;  /* 0x0000000402027981 */ /* 0x002f22000c1e1900 */
[----:B--2---:R-:W-:-:S06]  /*00e0*/  IMAD.WIDE.U32 R4, R9, 0x4, R4 ;  /* 0x0000000409047825 */ /* 0x004fcc00078e0004 */
[----:B------:R-:W4:Y:S01]  /*00f0*/  LDG.E R5, desc[UR4][R4.64] ;  /* 0x0000000404057981 */ /* 0x000f22000c1e1900 */
[----:B---3--:R-:W-:Y:S01]  /*0100*/  IMAD.WIDE.U32 R6, R9, 0x4, R6 ;  /* 0x0000000409067825 */ /* 0x008fe200078e0006 */
[----:B----4-:R-:W-:-:S05]  /*0110*/  IADD3 R9, PT, PT, R2, -R5, RZ ;  /* 0x8000000502097210 */ /* 0x010fca0007ffe0ff */
[----:B------:R-:W-:Y:S01]  /*0120*/  STG.E desc[UR4][R6.64], R9 ;  /* 0x0000000906007986 */ /* 0x000fe2000c101904 */
[----:B------:R-:W-:Y:S05]  /*0130*/  EXIT ;  /* 0x000000000000794d */ /* 0x000fea0003800000 */
.L_x_7:
        /* <DEDUP_REMOVED lines=12> */
.L_x_9:


//--------------------- .nv.shared.reserved.0     --------------------------
	.section	.nv.shared.reserved.0,"aw",@nobits
	.weak		__nv_reservedSMEM_offset_0_alias
	.size		__nv_reservedSMEM_offset_0_alias, 0, 64
	.other		__nv_reservedSMEM_offset_0_alias,@"STO_CUDA_RESERVED_SHARED STV_DEFAULT"
__nv_reservedSMEM_offset_0_alias:
	.zero		0
	.zero		64


//--------------------- .nv.constant0._Z22matrixVectorMultKernelPKiS0_Pijj --------------------------
	.section	.nv.constant0._Z22matrixVectorMultKernelPKiS0_Pijj,"a",@progbits
	.sectionflags	@""
	.align	4
.nv.constant0._Z22matrixVectorMultKernelPKiS0_Pijj:
	.zero		928


//--------------------- .nv.constant0._Z15vectorDifKernelPKiS0_Pij --------------------------
	.section	.nv.constant0._Z15vectorDifKernelPKiS0_Pij,"a",@progbits
	.sectionflags	@""
	.align	4
.nv.constant0._Z15vectorDifKernelPKiS0_Pij:
	.zero		924


//--------------------- SYMBOLS --------------------------

	.type		.nv.reservedSmem.offset0,@object
	.size		.nv.reservedSmem.offset0,0x4
